//
// Generated by NVIDIA NVVM Compiler
//
// Compiler Build ID: CL-36424714
// Cuda compilation tools, release 13.0, V13.0.88
// Based on NVVM 20.0.0
//

.version 9.0
.target sm_100
.address_size 64

	// .globl	_Z15fold_fft_blocksPK6float2S1_PKdS3_iiiP6float4Pj

.visible .entry _Z15fold_fft_blocksPK6float2S1_PKdS3_iiiP6float4Pj(
	.param .u64 .ptr .align 1 _Z15fold_fft_blocksPK6float2S1_PKdS3_iiiP6float4Pj_param_0,
	.param .u64 .ptr .align 1 _Z15fold_fft_blocksPK6float2S1_PKdS3_iiiP6float4Pj_param_1,
	.param .u64 .ptr .align 1 _Z15fold_fft_blocksPK6float2S1_PKdS3_iiiP6float4Pj_param_2,
	.param .u64 .ptr .align 1 _Z15fold_fft_blocksPK6float2S1_PKdS3_iiiP6float4Pj_param_3,
	.param .u32 _Z15fold_fft_blocksPK6float2S1_PKdS3_iiiP6float4Pj_param_4,
	.param .u32 _Z15fold_fft_blocksPK6float2S1_PKdS3_iiiP6float4Pj_param_5,
	.param .u32 _Z15fold_fft_blocksPK6float2S1_PKdS3_iiiP6float4Pj_param_6,
	.param .u64 .ptr .align 1 _Z15fold_fft_blocksPK6float2S1_PKdS3_iiiP6float4Pj_param_7,
	.param .u64 .ptr .align 1 _Z15fold_fft_blocksPK6float2S1_PKdS3_iiiP6float4Pj_param_8
)
{
	.reg .pred 	%p<10>;
	.reg .b32 	%r<52>;
	.reg .b32 	%f<188>;
	.reg .b64 	%rd<39>;
	.reg .b64 	%fd<16>;

	ld.param.u64 	%rd7, [_Z15fold_fft_blocksPK6float2S1_PKdS3_iiiP6float4Pj_param_0];
	ld.param.u64 	%rd8, [_Z15fold_fft_blocksPK6float2S1_PKdS3_iiiP6float4Pj_param_1];
	ld.param.u64 	%rd9, [_Z15fold_fft_blocksPK6float2S1_PKdS3_iiiP6float4Pj_param_2];
	ld.param.u64 	%rd10, [_Z15fold_fft_blocksPK6float2S1_PKdS3_iiiP6float4Pj_param_3];
	ld.param.u32 	%r26, [_Z15fold_fft_blocksPK6float2S1_PKdS3_iiiP6float4Pj_param_4];
	ld.param.u32 	%r27, [_Z15fold_fft_blocksPK6float2S1_PKdS3_iiiP6float4Pj_param_5];
	ld.param.u32 	%r24, [_Z15fold_fft_blocksPK6float2S1_PKdS3_iiiP6float4Pj_param_6];
	ld.param.u64 	%rd6, [_Z15fold_fft_blocksPK6float2S1_PKdS3_iiiP6float4Pj_param_8];
	cvta.to.global.u64 	%rd1, %rd8;
	cvta.to.global.u64 	%rd2, %rd7;
	cvta.to.global.u64 	%rd11, %rd10;
	cvta.to.global.u64 	%rd12, %rd9;
	mov.u32 	%r1, %ctaid.x;
	mov.u32 	%r28, %ctaid.y;
	mov.u32 	%r29, %tid.x;
	sub.s32 	%r2, %r26, %r27;
	mul.lo.s32 	%r30, %r26, %r1;
	cvt.s64.s32 	%rd13, %r30;
	shr.u32 	%r31, %r27, 31;
	add.s32 	%r32, %r27, %r31;
	shr.s32 	%r33, %r32, 1;
	cvt.s64.s32 	%rd14, %r33;
	add.s64 	%rd3, %rd14, %rd13;
	mul.wide.u32 	%rd15, %r1, 8;
	add.s64 	%rd4, %rd12, %rd15;
	add.s64 	%rd16, %rd11, %rd15;
	ld.global.f64 	%fd1, [%rd16];
	shl.b32 	%r34, %r28, 6;
	add.s32 	%r3, %r34, %r29;
	cvt.rn.f64.s32 	%fd5, %r2;
	mul.f64 	%fd6, %fd1, %fd5;
	cvt.rn.f64.s32 	%fd2, %r24;
	div.rn.f64 	%fd7, %fd6, %fd2;
	add.f64 	%fd8, %fd7, 0d4000000000000000;
	cvt.rzi.s32.f64 	%r4, %fd8;
	setp.lt.s32 	%p1, %r4, 1;
	mov.b32 	%r50, 0;
	mov.f32 	%f180, 0f00000000;
	mov.f32 	%f181, %f180;
	mov.f32 	%f182, %f180;
	mov.f32 	%f183, %f180;
	@%p1 bra 	$L__BB0_12;
	rcp.rn.f64 	%fd3, %fd1;
	ld.global.f64 	%fd9, [%rd4];
	cvt.rn.f64.u32 	%fd10, %r3;
	sub.f64 	%fd4, %fd10, %fd9;
	mov.f32 	%f183, 0f00000000;
	mov.b32 	%r44, 0;
	mov.u32 	%r50, %r44;
	mov.f32 	%f182, %f183;
	mov.f32 	%f181, %f183;
	mov.f32 	%f180, %f183;
$L__BB0_2:
	cvt.rn.f64.u32 	%fd11, %r44;
	fma.rn.f64 	%fd12, %fd2, %fd11, %fd4;
	fma.rn.f64 	%fd13, %fd3, %fd12, 0d3FE0000000000000;
	cvt.rzi.s32.f64 	%r36, %fd13;
	add.f64 	%fd14, %fd12, 0d3FF0000000000000;
	fma.rn.f64 	%fd15, %fd3, %fd14, 0d3FE0000000000000;
	cvt.rzi.s32.f64 	%r37, %fd15;
	max.s32 	%r38, %r36, 0;
	max.s32 	%r39, %r37, 0;
	min.s32 	%r7, %r38, %r2;
	min.s32 	%r8, %r39, %r2;
	setp.ge.s32 	%p2, %r38, %r8;
	@%p2 bra 	$L__BB0_11;
	add.s32 	%r9, %r50, %r8;
	sub.s32 	%r10, %r8, %r7;
	sub.s32 	%r40, %r7, %r8;
	setp.gt.u32 	%p3, %r40, -4;
	mov.u32 	%r48, %r7;
	@%p3 bra 	$L__BB0_6;
	and.b32  	%r41, %r10, -4;
	neg.s32 	%r46, %r41;
	mov.u32 	%r48, %r7;
$L__BB0_5:
	.pragma "nounroll";
	cvt.s64.s32 	%rd17, %r48;
	add.s64 	%rd18, %rd3, %rd17;
	shl.b64 	%rd19, %rd18, 3;
	add.s64 	%rd20, %rd2, %rd19;
	add.s64 	%rd21, %rd1, %rd19;
	ld.global.v2.f32 	{%f48, %f49}, [%rd20];
	ld.global.v2.f32 	{%f50, %f51}, [%rd21];
	mul.f32 	%f52, %f49, %f49;
	fma.rn.f32 	%f53, %f48, %f48, %f52;
	add.f32 	%f54, %f180, %f53;
	mul.f32 	%f55, %f51, %f51;
	fma.rn.f32 	%f56, %f50, %f50, %f55;
	add.f32 	%f57, %f181, %f56;
	mul.f32 	%f58, %f49, %f51;
	fma.rn.f32 	%f59, %f48, %f50, %f58;
	add.f32 	%f60, %f182, %f59;
	mul.f32 	%f61, %f48, %f51;
	mul.f32 	%f62, %f49, %f50;
	sub.f32 	%f63, %f61, %f62;
	add.f32 	%f64, %f183, %f63;
	ld.global.v2.f32 	{%f65, %f66}, [%rd20+8];
	ld.global.v2.f32 	{%f67, %f68}, [%rd21+8];
	mul.f32 	%f69, %f66, %f66;
	fma.rn.f32 	%f70, %f65, %f65, %f69;
	add.f32 	%f71, %f54, %f70;
	mul.f32 	%f72, %f68, %f68;
	fma.rn.f32 	%f73, %f67, %f67, %f72;
	add.f32 	%f74, %f57, %f73;
	mul.f32 	%f75, %f66, %f68;
	fma.rn.f32 	%f76, %f65, %f67, %f75;
	add.f32 	%f77, %f60, %f76;
	mul.f32 	%f78, %f65, %f68;
	mul.f32 	%f79, %f66, %f67;
	sub.f32 	%f80, %f78, %f79;
	add.f32 	%f81, %f64, %f80;
	ld.global.v2.f32 	{%f82, %f83}, [%rd20+16];
	ld.global.v2.f32 	{%f84, %f85}, [%rd21+16];
	mul.f32 	%f86, %f83, %f83;
	fma.rn.f32 	%f87, %f82, %f82, %f86;
	add.f32 	%f88, %f71, %f87;
	mul.f32 	%f89, %f85, %f85;
	fma.rn.f32 	%f90, %f84, %f84, %f89;
	add.f32 	%f91, %f74, %f90;
	mul.f32 	%f92, %f83, %f85;
	fma.rn.f32 	%f93, %f82, %f84, %f92;
	add.f32 	%f94, %f77, %f93;
	mul.f32 	%f95, %f82, %f85;
	mul.f32 	%f96, %f83, %f84;
	sub.f32 	%f97, %f95, %f96;
	add.f32 	%f98, %f81, %f97;
	ld.global.v2.f32 	{%f99, %f100}, [%rd20+24];
	ld.global.v2.f32 	{%f101, %f102}, [%rd21+24];
	mul.f32 	%f103, %f100, %f100;
	fma.rn.f32 	%f104, %f99, %f99, %f103;
	add.f32 	%f180, %f88, %f104;
	mul.f32 	%f105, %f102, %f102;
	fma.rn.f32 	%f106, %f101, %f101, %f105;
	add.f32 	%f181, %f91, %f106;
	mul.f32 	%f107, %f100, %f102;
	fma.rn.f32 	%f108, %f99, %f101, %f107;
	add.f32 	%f182, %f94, %f108;
	mul.f32 	%f109, %f99, %f102;
	mul.f32 	%f110, %f100, %f101;
	sub.f32 	%f111, %f109, %f110;
	add.f32 	%f183, %f98, %f111;
	add.s32 	%r48, %r48, 4;
	add.s32 	%r46, %r46, 4;
	setp.ne.s32 	%p4, %r46, 0;
	@%p4 bra 	$L__BB0_5;
$L__BB0_6:
	sub.s32 	%r50, %r9, %r7;
	and.b32  	%r18, %r10, 3;
	setp.eq.s32 	%p5, %r18, 0;
	@%p5 bra 	$L__BB0_11;
	setp.eq.s32 	%p6, %r18, 1;
	@%p6 bra 	$L__BB0_9;
	cvt.s64.s32 	%rd22, %r48;
	add.s64 	%rd23, %rd3, %rd22;
	shl.b64 	%rd24, %rd23, 3;
	add.s64 	%rd25, %rd2, %rd24;
	ld.global.v2.f32 	{%f113, %f114}, [%rd25];
	add.s64 	%rd26, %rd1, %rd24;
	ld.global.v2.f32 	{%f115, %f116}, [%rd26];
	mul.f32 	%f117, %f114, %f114;
	fma.rn.f32 	%f118, %f113, %f113, %f117;
	add.f32 	%f119, %f180, %f118;
	mul.f32 	%f120, %f116, %f116;
	fma.rn.f32 	%f121, %f115, %f115, %f120;
	add.f32 	%f122, %f181, %f121;
	mul.f32 	%f123, %f114, %f116;
	fma.rn.f32 	%f124, %f113, %f115, %f123;
	add.f32 	%f125, %f182, %f124;
	mul.f32 	%f126, %f113, %f116;
	mul.f32 	%f127, %f114, %f115;
	sub.f32 	%f128, %f126, %f127;
	add.f32 	%f129, %f183, %f128;
	ld.global.v2.f32 	{%f130, %f131}, [%rd25+8];
	ld.global.v2.f32 	{%f132, %f133}, [%rd26+8];
	mul.f32 	%f134, %f131, %f131;
	fma.rn.f32 	%f135, %f130, %f130, %f134;
	add.f32 	%f180, %f119, %f135;
	mul.f32 	%f136, %f133, %f133;
	fma.rn.f32 	%f137, %f132, %f132, %f136;
	add.f32 	%f181, %f122, %f137;
	mul.f32 	%f138, %f131, %f133;
	fma.rn.f32 	%f139, %f130, %f132, %f138;
	add.f32 	%f182, %f125, %f139;
	mul.f32 	%f140, %f130, %f133;
	mul.f32 	%f141, %f131, %f132;
	sub.f32 	%f142, %f140, %f141;
	add.f32 	%f183, %f129, %f142;
	add.s32 	%r48, %r48, 2;
$L__BB0_9:
	and.b32  	%r42, %r10, 1;
	setp.eq.b32 	%p7, %r42, 1;
	not.pred 	%p8, %p7;
	@%p8 bra 	$L__BB0_11;
	cvt.s64.s32 	%rd27, %r48;
	add.s64 	%rd28, %rd3, %rd27;
	shl.b64 	%rd29, %rd28, 3;
	add.s64 	%rd30, %rd2, %rd29;
	ld.global.v2.f32 	{%f143, %f144}, [%rd30];
	add.s64 	%rd31, %rd1, %rd29;
	ld.global.v2.f32 	{%f145, %f146}, [%rd31];
	mul.f32 	%f147, %f144, %f144;
	fma.rn.f32 	%f148, %f143, %f143, %f147;
	add.f32 	%f180, %f180, %f148;
	mul.f32 	%f149, %f146, %f146;
	fma.rn.f32 	%f150, %f145, %f145, %f149;
	add.f32 	%f181, %f181, %f150;
	mul.f32 	%f151, %f144, %f146;
	fma.rn.f32 	%f152, %f143, %f145, %f151;
	add.f32 	%f182, %f182, %f152;
	mul.f32 	%f153, %f143, %f146;
	mul.f32 	%f154, %f144, %f145;
	sub.f32 	%f155, %f153, %f154;
	add.f32 	%f183, %f183, %f155;
$L__BB0_11:
	add.s32 	%r44, %r44, 1;
	setp.ne.s32 	%p9, %r44, %r4;
	@%p9 bra 	$L__BB0_2;
$L__BB0_12:
	ld.param.u64 	%rd38, [_Z15fold_fft_blocksPK6float2S1_PKdS3_iiiP6float4Pj_param_7];
	cvta.to.global.u64 	%rd32, %rd38;
	cvta.to.global.u64 	%rd33, %rd6;
	mad.lo.s32 	%r43, %r24, %r1, %r3;
	mul.wide.u32 	%rd34, %r43, 16;
	add.s64 	%rd35, %rd32, %rd34;
	st.global.v4.f32 	[%rd35], {%f180, %f181, %f182, %f183};
	mul.wide.u32 	%rd36, %r43, 4;
	add.s64 	%rd37, %rd33, %rd36;
	st.global.u32 	[%rd37], %r50;
	ret;

}


// ===== COMPILED SASS (sm_100) =====

	.target	sm_100

	.elftype	@"ET_EXEC"


//--------------------- .note.nv.tkinfo           --------------------------
	.section	.note.nv.tkinfo,"",@"SHT_NOTE"
	.sectionflags	@"SHF_NOTE_NV_TKINFO"
	.tkinfo
        /*0018*/ 	.word	0x00000002
        /*0030*/ 	.string	""
        /*0030*/ 	.string	"ptxas"
        /*0030*/ 	.string	"Cuda compilation tools, release 13.0, V13.0.88"
        /*0030*/ 	.string	"Build cuda_13.0.r13.0/compiler.36424714_0"
        /*0030*/ 	.string	"-arch sm_100 -m 64 "



//--------------------- .note.nv.cuinfo           --------------------------
	.section	.note.nv.cuinfo,"",@"SHT_NOTE"
	.sectionflags	@"SHF_NOTE_NV_CUINFO"
        /*0018*/ 	.short	0x0002
        /*001a*/ 	.short	0x0064
        /*001c*/ 	.short	0x0082
	.zero		2


//--------------------- .nv.info                  --------------------------
	.section	.nv.info,"",@"SHT_CUDA_INFO"
	.align	4


	//----- nvinfo : EIATTR_REGCOUNT
	.align		4
        /*0000*/ 	.byte	0x04, 0x2f
        /*0002*/ 	.short	(.L_1 - .L_0)
	.align		4
.L_0:
        /*0004*/ 	.word	index@(_Z15fold_fft_blocksPK6float2S1_PKdS3_iiiP6float4Pj)
        /*0008*/ 	.word	0x00000024


	//----- nvinfo : EIATTR_FRAME_SIZE
	.align		4
.L_1:
        /*000c*/ 	.byte	0x04, 0x11
        /*000e*/ 	.short	(.L_3 - .L_2)
	.align		4
.L_2:
        /*0010*/ 	.word	index@($__internal_1_$__cuda_sm20_div_rn_f64_full)
        /*0014*/ 	.word	0x00000000


	//----- nvinfo : EIATTR_FRAME_SIZE
	.align		4
.L_3:
        /*0018*/ 	.byte	0x04, 0x11
        /*001a*/ 	.short	(.L_5 - .L_4)
	.align		4
.L_4:
        /*001c*/ 	.word	index@($__internal_0_$__cuda_sm20_dblrcp_rn_slowpath_v3)
        /*0020*/ 	.word	0x00000000


	//----- nvinfo : EIATTR_FRAME_SIZE
	.align		4
.L_5:
        /*0024*/ 	.byte	0x04, 0x11
        /*0026*/ 	.short	(.L_7 - .L_6)
	.align		4
.L_6:
        /*0028*/ 	.word	index@(_Z15fold_fft_blocksPK6float2S1_PKdS3_iiiP6float4Pj)
        /*002c*/ 	.word	0x00000000


	//----- nvinfo : EIATTR_MIN_STACK_SIZE
	.align		4
.L_7:
        /*0030*/ 	.byte	0x04, 0x12
        /*0032*/ 	.short	(.L_9 - .L_8)
	.align		4
.L_8:
        /*0034*/ 	.word	index@(_Z15fold_fft_blocksPK6float2S1_PKdS3_iiiP6float4Pj)
        /*0038*/ 	.word	0x00000000
.L_9:


//--------------------- .nv.compat                --------------------------
	.section	.nv.compat,"",@"SHT_CUDA_COMPAT_INFO"
	.align	4
        /*0000*/ 	.byte	0x02, 0x09, 0x00, 0x00, 0x02, 0x02, 0x01, 0x00, 0x02, 0x05, 0x05, 0x00, 0x03, 0x07, 0x01, 0x01
        /*0010*/ 	.byte	0x02, 0x03, 0x00, 0x00, 0x02, 0x06, 0x01, 0x00, 0x04, 0x0b, 0x08, 0x00, 0x01, 0x00, 0x00, 0x00
        /*0020*/ 	.byte	0x00, 0x00, 0x00, 0x00


//--------------------- .nv.info._Z15fold_fft_blocksPK6float2S1_PKdS3_iiiP6float4Pj --------------------------
	.section	.nv.info._Z15fold_fft_blocksPK6float2S1_PKdS3_iiiP6float4Pj,"",@"SHT_CUDA_INFO"
	.sectionflags	@""
	.align	4


	//----- nvinfo : EIATTR_CUDA_API_VERSION
	.align		4
        /*0000*/ 	.byte	0x04, 0x37
        /*0002*/ 	.short	(.L_11 - .L_10)
.L_10:
        /*0004*/ 	.word	0x00000082


	//----- nvinfo : EIATTR_KPARAM_INFO
	.align		4
.L_11:
        /*0008*/ 	.byte	0x04, 0x17
        /*000a*/ 	.short	(.L_13 - .L_12)
.L_12:
        /*000c*/ 	.word	0x00000000
        /*0010*/ 	.short	0x0008
        /*0012*/ 	.short	0x0038
        /*0014*/ 	.byte	0x00, 0xf5, 0x21, 0x00


	//----- nvinfo : EIATTR_KPARAM_INFO
	.align		4
.L_13:
        /*0018*/ 	.byte	0x04, 0x17
        /*001a*/ 	.short	(.L_15 - .L_14)
.L_14:
        /*001c*/ 	.word	0x00000000
        /*0020*/ 	.short	0x0007
        /*0022*/ 	.short	0x0030
        /*0024*/ 	.byte	0x00, 0xf5, 0x21, 0x00


	//----- nvinfo : EIATTR_KPARAM_INFO
	.align		4
.L_15:
        /*0028*/ 	.byte	0x04, 0x17
        /*002a*/ 	.short	(.L_17 - .L_16)
.L_16:
        /*002c*/ 	.word	0x00000000
        /*0030*/ 	.short	0x0006
        /*0032*/ 	.short	0x0028
        /*0034*/ 	.byte	0x00, 0xf0, 0x11, 0x00


	//----- nvinfo : EIATTR_KPARAM_INFO
	.align		4
.L_17:
        /*0038*/ 	.byte	0x04, 0x17
        /*003a*/ 	.short	(.L_19 - .L_18)
.L_18:
        /*003c*/ 	.word	0x00000000
        /*0040*/ 	.short	0x0005
        /*0042*/ 	.short	0x0024
        /*0044*/ 	.byte	0x00, 0xf0, 0x11, 0x00


	//----- nvinfo : EIATTR_KPARAM_INFO
	.align		4
.L_19:
        /*0048*/ 	.byte	0x04, 0x17
        /*004a*/ 	.short	(.L_21 - .L_20)
.L_20:
        /*004c*/ 	.word	0x00000000
        /*0050*/ 	.short	0x0004
        /*0052*/ 	.short	0x0020
        /*0054*/ 	.byte	0x00, 0xf0, 0x11, 0x00


	//----- nvinfo : EIATTR_KPARAM_INFO
	.align		4
.L_21:
        /*0058*/ 	.byte	0x04, 0x17
        /*005a*/ 	.short	(.L_23 - .L_22)
.L_22:
        /*005c*/ 	.word	0x00000000
        /*0060*/ 	.short	0x0003
        /*0062*/ 	.short	0x0018
        /*0064*/ 	.byte	0x00, 0xf5, 0x21, 0x00


	//----- nvinfo : EIATTR_KPARAM_INFO
	.align		4
.L_23:
        /*0068*/ 	.byte	0x04, 0x17
        /*006a*/ 	.short	(.L_25 - .L_24)
.L_24:
        /*006c*/ 	.word	0x00000000
        /*0070*/ 	.short	0x0002
        /*0072*/ 	.short	0x0010
        /*0074*/ 	.byte	0x00, 0xf5, 0x21, 0x00


	//----- nvinfo : EIATTR_KPARAM_INFO
	.align		4
.L_25:
        /*0078*/ 	.byte	0x04, 0x17
        /*007a*/ 	.short	(.L_27 - .L_26)
.L_26:
        /*007c*/ 	.word	0x00000000
        /*0080*/ 	.short	0x0001
        /*0082*/ 	.short	0x0008
        /*0084*/ 	.byte	0x00, 0xf5, 0x21, 0x00


	//----- nvinfo : EIATTR_KPARAM_INFO
	.align		4
.L_27:
        /*0088*/ 	.byte	0x04, 0x17
        /*008a*/ 	.short	(.L_29 - .L_28)
.L_28:
        /*008c*/ 	.word	0x00000000
        /*0090*/ 	.short	0x0000
        /*0092*/ 	.short	0x0000
        /*0094*/ 	.byte	0x00, 0xf5, 0x21, 0x00


	//----- nvinfo : EIATTR_SPARSE_MMA_MASK
	.align		4
.L_29:
        /*0098*/ 	.byte	0x03, 0x50
        /*009a*/ 	.short	0x0000


	//----- nvinfo : EIATTR_MAXREG_COUNT
	.align		4
        /*009c*/ 	.byte	0x03, 0x1b
        /*009e*/ 	.short	0x00ff


	//----- nvinfo : EIATTR_MERCURY_ISA_VERSION
	.align		4
        /*00a0*/ 	.byte	0x03, 0x5f
        /*00a2*/ 	.short	0x0101


	//----- nvinfo : EIATTR_VRC_CTA_INIT_COUNT
	.align		4
        /*00a4*/ 	.byte	0x02, 0x4a
	.zero		1
	.zero		1


	//----- nvinfo : EIATTR_EXIT_INSTR_OFFSETS
	.align		4
        /*00a8*/ 	.byte	0x04, 0x1c
        /*00aa*/ 	.short	(.L_31 - .L_30)


	//   ....[0]....
.L_30:
        /*00ac*/ 	.word	0x00000f50


	//----- nvinfo : EIATTR_CRS_STACK_SIZE
	.align		4
.L_31:
        /*00b0*/ 	.byte	0x04, 0x1e
        /*00b2*/ 	.short	(.L_33 - .L_32)
.L_32:
        /*00b4*/ 	.word	0x00000000


	//----- nvinfo : EIATTR_CBANK_PARAM_SIZE
	.align		4
.L_33:
        /*00b8*/ 	.byte	0x03, 0x19
        /*00ba*/ 	.short	0x0040


	//----- nvinfo : EIATTR_PARAM_CBANK
	.align		4
        /*00bc*/ 	.byte	0x04, 0x0a
        /*00be*/ 	.short	(.L_35 - .L_34)
	.align		4
.L_34:
        /*00c0*/ 	.word	index@(.nv.constant0._Z15fold_fft_blocksPK6float2S1_PKdS3_iiiP6float4Pj)
        /*00c4*/ 	.short	0x0380
        /*00c6*/ 	.short	0x0040


	//----- nvinfo : EIATTR_SW_WAR
	.align		4
.L_35:
        /*00c8*/ 	.byte	0x04, 0x36
        /*00ca*/ 	.short	(.L_37 - .L_36)
.L_36:
        /*00cc*/ 	.word	0x00000008
.L_37:


//--------------------- .nv.callgraph             --------------------------
	.section	.nv.callgraph,"",@"SHT_CUDA_CALLGRAPH"
	.align	4
	.sectionentsize	8
	.align		4
        /*0000*/ 	.word	0x00000000
	.align		4
        /*0004*/ 	.word	0xffffffff
	.align		4
        /*0008*/ 	.word	0x00000000
	.align		4
        /*000c*/ 	.word	0xfffffffe
	.align		4
        /*0010*/ 	.word	0x00000000
	.align		4
        /*0014*/ 	.word	0xfffffffd
	.align		4
        /*0018*/ 	.word	0x00000000
	.align		4
        /*001c*/ 	.word	0xfffffffc


//--------------------- .text._Z15fold_fft_blocksPK6float2S1_PKdS3_iiiP6float4Pj --------------------------
	.section	.text._Z15fold_fft_blocksPK6float2S1_PKdS3_iiiP6float4Pj,"ax",@progbits
	.align	128
        .global         _Z15fold_fft_blocksPK6float2S1_PKdS3_iiiP6float4Pj
        .type           _Z15fold_fft_blocksPK6float2S1_PKdS3_iiiP6float4Pj,@function
        .size           _Z15fold_fft_blocksPK6float2S1_PKdS3_iiiP6float4Pj,(.L_x_21 - _Z15fold_fft_blocksPK6float2S1_PKdS3_iiiP6float4Pj)
        .other          _Z15fold_fft_blocksPK6float2S1_PKdS3_iiiP6float4Pj,@"STO_CUDA_ENTRY STV_DEFAULT"
_Z15fold_fft_blocksPK6float2S1_PKdS3_iiiP6float4Pj:
.text._Z15fold_fft_blocksPK6float2S1_PKdS3_iiiP6float4Pj:
[----:B------:R-:W-:Y:S01]  /*0000*/  LDC R1, c[0x0][0x37c] ;  /* 0x0000df00ff017b82 */ /* 0x000fe20000000800 */
[----:B------:R-:W0:Y:S07]  /*0010*/  S2R R2, SR_CTAID.X ;  /* 0x0000000000027919 */ /* 0x000e2e0000002500 */
[----:B------:R-:W0:Y:S01]  /*0020*/  LDC.64 R14, c[0x0][0x398] ;  /* 0x0000e600ff0e7b82 */ /* 0x000e220000000a00 */
[----:B------:R-:W1:Y:S01]  /*0030*/  LDCU.64 UR8, c[0x0][0x358] ;  /* 0x00006b00ff0877ac */ /* 0x000e620008000a00 */
[----:B------:R-:W2:Y:S01]  /*0040*/  LDCU UR4, c[0x0][0x3a8] ;  /* 0x00007500ff0477ac */ /* 0x000ea20008000800 */
[----:B------:R-:W3:Y:S01]  /*0050*/  LDCU.64 UR6, c[0x0][0x3a0] ;  /* 0x00007400ff0677ac */ /* 0x000ee20008000a00 */
[----:B------:R-:W-:Y:S01]  /*0060*/  IMAD.MOV.U32 R4, RZ, RZ, 0x1 ;  /* 0x00000001ff047424 */ /* 0x000fe200078e00ff */
[----:B------:R-:W4:Y:S03]  /*0070*/  S2R R0, SR_CTAID.Y ;  /* 0x0000000000007919 */ /* 0x000f260000002600 */
[----:B------:R-:W5:Y:S01]  /*0080*/  LDC.64 R12, c[0x0][0x390] ;  /* 0x0000e400ff0c7b82 */ /* 0x000f620000000a00 */
[----:B0-----:R-:W-:-:S06]  /*0090*/  IMAD.WIDE.U32 R14, R2, 0x8, R14 ;  /* 0x00000008020e7825 */ /* 0x001fcc00078e000e */
[----:B-1----:R-:W4:Y:S01]  /*00a0*/  LDG.E.64 R14, desc[UR8][R14.64] ;  /* 0x000000080e0e7981 */ /* 0x002f22000c1e1b00 */
[----:B--2---:R-:W0:Y:S01]  /*00b0*/  I2F.F64 R8, UR4 ;  /* 0x0000000400087d12 */ /* 0x004e220008201c00 */
[----:B---3--:R-:W-:Y:S01]  /*00c0*/  UIADD3 UR4, UPT, UPT, UR6, -UR7, URZ ;  /* 0x8000000706047290 */ /* 0x008fe2000fffe0ff */
[----:B-----5:R-:W-:Y:S01]  /*00d0*/  IMAD.WIDE.U32 R12, R2, 0x8, R12 ;  /* 0x00000008020c7825 */ /* 0x020fe200078e000c */
[----:B------:R-:W1:Y:S07]  /*00e0*/  S2R R19, SR_TID.X ;  /* 0x0000000000137919 */ /* 0x000e6e0000002100 */
[----:B------:R-:W4:Y:S01]  /*00f0*/  I2F.F64 R16, UR4 ;  /* 0x0000000400107d12 */ /* 0x000f220008201c00 */
[----:B------:R-:W-:-:S04]  /*0100*/  ULEA.HI UR4, UR7, UR7, URZ, 0x1 ;  /* 0x0000000707047291 */ /* 0x000fc8000f8f08ff */
[----:B------:R-:W-:-:S03]  /*0110*/  USHF.R.S32.HI UR4, URZ, 0x1, UR4 ;  /* 0x00000001ff047899 */ /* 0x000fc60008011404 */
[----:B0-----:R-:W0:Y:S01]  /*0120*/  MUFU.RCP64H R5, R9 ;  /* 0x0000000900057308 */ /* 0x001e220000001800 */
[----:B------:R-:W-:Y:S01]  /*0130*/  USHF.R.S32.HI UR5, URZ, 0x1f, UR4 ;  /* 0x0000001fff057899 */ /* 0x000fe20008011404 */
[----:B0-----:R-:W-:-:S08]  /*0140*/  DFMA R6, -R8, R4, 1 ;  /* 0x3ff000000806742b */ /* 0x001fd00000000104 */
[----:B------:R-:W-:-:S08]  /*0150*/  DFMA R6, R6, R6, R6 ;  /* 0x000000060606722b */ /* 0x000fd00000000006 */
[----:B------:R-:W-:-:S08]  /*0160*/  DFMA R6, R4, R6, R4 ;  /* 0x000000060406722b */ /* 0x000fd00000000004 */
[----:B------:R-:W-:-:S08]  /*0170*/  DFMA R4, -R8, R6, 1 ;  /* 0x3ff000000804742b */ /* 0x000fd00000000106 */
[----:B------:R-:W-:Y:S02]  /*0180*/  DFMA R4, R6, R4, R6 ;  /* 0x000000040604722b */ /* 0x000fe40000000006 */
[----:B----4-:R-:W-:-:S08]  /*0190*/  DMUL R16, R14, R16 ;  /* 0x000000100e107228 */ /* 0x010fd00000000000 */
[----:B------:R-:W-:Y:S02]  /*01a0*/  DMUL R6, R16, R4 ;  /* 0x0000000410067228 */ /* 0x000fe40000000000 */
[----:B------:R-:W-:-:S06]  /*01b0*/  FSETP.GEU.AND P2, PT, |R17|, 6.5827683646048100446e-37, PT ;  /* 0x036000001100780b */ /* 0x000fcc0003f4e200 */
[----:B------:R-:W-:-:S08]  /*01c0*/  DFMA R10, -R8, R6, R16 ;  /* 0x00000006080a722b */ /* 0x000fd00000000110 */
[----:B------:R-:W-:Y:S01]  /*01d0*/  DFMA R6, R4, R10, R6 ;  /* 0x0000000a0406722b */ /* 0x000fe20000000006 */
[----:B------:R-:W-:Y:S02]  /*01e0*/  IMAD R4, R2, UR6, RZ ;  /* 0x0000000602047c24 */ /* 0x000fe4000f8e02ff */
[----:B-1----:R-:W-:-:S07]  /*01f0*/  IMAD R5, R0, 0x40, R19 ;  /* 0x0000004000057824 */ /* 0x002fce00078e0213 */
[----:B------:R-:W-:-:S05]  /*0200*/  FFMA R3, RZ, R9, R7 ;  /* 0x00000009ff037223 */ /* 0x000fca0000000007 */
[----:B------:R-:W-:Y:S02]  /*0210*/  FSETP.GT.AND P0, PT, |R3|, 1.469367938527859385e-39, PT ;  /* 0x001000000300780b */ /* 0x000fe40003f04200 */
[----:B------:R-:W-:-:S04]  /*0220*/  IADD3 R3, P1, PT, R4, UR4, RZ ;  /* 0x0000000404037c10 */ /* 0x000fc8000ff3e0ff */
[----:B------:R-:W-:-:S07]  /*0230*/  LEA.HI.X.SX32 R4, R4, UR5, 0x1, P1 ;  /* 0x0000000504047c11 */ /* 0x000fce00088f0eff */
[----:B------:R-:W-:Y:S05]  /*0240*/  @P0 BRA P2, `(.L_x_0) ;  /* 0x0000000000080947 */ /* 0x000fea0001000000 */
[----:B------:R-:W-:-:S07]  /*0250*/  MOV R26, 0x270 ;  /* 0x00000270001a7802 */ /* 0x000fce0000000f00 */
[----:B------:R-:W-:Y:S05]  /*0260*/  CALL.REL.NOINC `($__internal_1_$__cuda_sm20_div_rn_f64_full) ;  /* 0x0000000c00e87944 */ /* 0x000fea0003c00000 */
.L_x_0:
[----:B------:R-:W-:Y:S01]  /*0270*/  DADD R16, R6, 2 ;  /* 0x4000000006107429 */ /* 0x000fe20000000000 */
[----:B------:R-:W-:Y:S02]  /*0280*/  CS2R R8, SRZ ;  /* 0x0000000000087805 */ /* 0x000fe4000001ff00 */
[----:B------:R-:W-:Y:S02]  /*0290*/  MOV R7, RZ ;  /* 0x000000ff00077202 */ /* 0x000fe40000000f00 */
[----:B------:R-:W-:Y:S01]  /*02a0*/  CS2R R10, SRZ ;  /* 0x00000000000a7805 */ /* 0x000fe2000001ff00 */
[----:B------:R-:W0:Y:S02]  /*02b0*/  F2I.F64.TRUNC R6, R16 ;  /* 0x0000001000067311 */ /* 0x000e24000030d100 */
[----:B0-----:R-:W-:-:S13]  /*02c0*/  ISETP.GE.AND P0, PT, R6, 0x1, PT ;  /* 0x000000010600780c */ /* 0x001fda0003f06270 */
[----:B------:R-:W-:Y:S05]  /*02d0*/  @!P0 BRA `(.L_x_1) ;  /* 0x0000000800fc8947 */ /* 0x000fea0003800000 */
[----:B------:R-:W0:Y:S01]  /*02e0*/  MUFU.RCP64H R9, R15 ;  /* 0x0000000f00097308 */ /* 0x000e220000001800 */
[----:B------:R-:W-:-:S05]  /*02f0*/  VIADD R8, R15, 0x300402 ;  /* 0x003004020f087836 */ /* 0x000fca0000000000 */
[----:B------:R-:W-:Y:S01]  /*0300*/  FSETP.GEU.AND P0, PT, |R8|, 5.8789094863358348022e-39, PT ;  /* 0x004004020800780b */ /* 0x000fe20003f0e200 */
[----:B0-----:R-:W-:-:S08]  /*0310*/  DFMA R10, -R14, R8, 1 ;  /* 0x3ff000000e0a742b */ /* 0x001fd00000000108 */
[----:B------:R-:W-:-:S08]  /*0320*/  DFMA R10, R10, R10, R10 ;  /* 0x0000000a0a0a722b */ /* 0x000fd0000000000a */
[----:B------:R-:W-:-:S08]  /*0330*/  DFMA R10, R8, R10, R8 ;  /* 0x0000000a080a722b */ /* 0x000fd00000000008 */
[----:B------:R-:W-:-:S08]  /*0340*/  DFMA R24, -R14, R10, 1 ;  /* 0x3ff000000e18742b */ /* 0x000fd0000000010a */
[----:B------:R-:W-:Y:S01]  /*0350*/  DFMA R24, R10, R24, R10 ;  /* 0x000000180a18722b */ /* 0x000fe2000000000a */
[----:B------:R-:W-:Y:S10]  /*0360*/  @P0 BRA `(.L_x_2) ;  /* 0x0000000000100947 */ /* 0x000ff40003800000 */
[----:B------:R-:W-:-:S04]  /*0370*/  LOP3.LUT R0, R15, 0x7fffffff, RZ, 0xc0, !PT ;  /* 0x7fffffff0f007812 */ /* 0x000fc800078ec0ff */
[----:B------:R-:W-:Y:S02]  /*0380*/  IADD3 R7, PT, PT, R0, -0x100000, RZ ;  /* 0xfff0000000077810 */ /* 0x000fe40007ffe0ff */
[----:B------:R-:W-:-:S07]  /*0390*/  MOV R0, 0x3b0 ;  /* 0x000003b000007802 */ /* 0x000fce0000000f00 */
[----:B------:R-:W-:Y:S05]  /*03a0*/  CALL.REL.NOINC `($__internal_0_$__cuda_sm20_dblrcp_rn_slowpath_v3) ;  /* 0x0000000800ec7944 */ /* 0x000fea0003c00000 */
.L_x_2:
[----:B------:R-:W2:Y:S01]  /*03b0*/  LDG.E.64 R12, desc[UR8][R12.64] ;  /* 0x000000080c0c7981 */ /* 0x000ea2000c1e1b00 */
[----:B------:R-:W2:Y:S01]  /*03c0*/  I2F.F64.U32 R20, R5 ;  /* 0x0000000500147312 */ /* 0x000ea20000201800 */
[----:B------:R-:W-:Y:S01]  /*03d0*/  IMAD.MOV.U32 R7, RZ, RZ, RZ ;  /* 0x000000ffff077224 */ /* 0x000fe200078e00ff */
[----:B------:R-:W-:Y:S02]  /*03e0*/  CS2R R10, SRZ ;  /* 0x00000000000a7805 */ /* 0x000fe4000001ff00 */
[----:B------:R-:W-:Y:S01]  /*03f0*/  CS2R R8, SRZ ;  /* 0x0000000000087805 */ /* 0x000fe2000001ff00 */
[----:B------:R-:W-:Y:S01]  /*0400*/  UMOV UR4, URZ ;  /* 0x000000ff00047c82 */ /* 0x000fe20008000000 */
[----:B--2---:R-:W-:-:S11]  /*0410*/  DADD R20, -R12, R20 ;  /* 0x000000000c147229 */ /* 0x004fd60000000114 */
.L_x_10:
[----:B------:R-:W0:Y:S01]  /*0420*/  LDCU UR5, c[0x0][0x3a8] ;  /* 0x00007500ff0577ac */ /* 0x000e220008000800 */
[----:B------:R-:W-:Y:S01]  /*0430*/  I2F.F64.U32 R12, UR4 ;  /* 0x00000004000c7d12 */ /* 0x000fe20008201800 */
[----:B------:R-:W-:Y:S01]  /*0440*/  BSSY.RECONVERGENT B0, `(.L_x_3) ;  /* 0x00000a7000007945 */ /* 0x000fe20003800200 */
[----:B------:R-:W1:Y:S01]  /*0450*/  LDCU.64 UR6, c[0x0][0x3a0] ;  /* 0x00007400ff0677ac */ /* 0x000e620008000a00 */
[----:B------:R-:W-:Y:S01]  /*0460*/  UIADD3 UR4, UPT, UPT, UR4, 0x1, URZ ;  /* 0x0000000104047890 */ /* 0x000fe2000fffe0ff */
[----:B------:R-:W2:Y:S05]  /*0470*/  LDCU.128 UR12, c[0x0][0x380] ;  /* 0x00007000ff0c77ac */ /* 0x000eaa0008000c00 */
[----:B------:R-:W-:Y:S01]  /*0480*/  ISETP.NE.AND P0, PT, R6, UR4, PT ;  /* 0x0000000406007c0c */ /* 0x000fe2000bf05270 */
[----:B0-----:R-:W0:Y:S01]  /*0490*/  I2F.F64 R14, UR5 ;  /* 0x00000005000e7d12 */ /* 0x001e220008201c00 */
[----:B-1----:R-:W-:Y:S01]  /*04a0*/  UIADD3 UR6, UPT, UPT, UR6, -UR7, URZ ;  /* 0x8000000706067290 */ /* 0x002fe2000fffe0ff */
[----:B0-----:R-:W-:-:S08]  /*04b0*/  DFMA R12, R14, R12, R20 ;  /* 0x0000000c0e0c722b */ /* 0x001fd00000000014 */
[C---:B------:R-:W-:Y:S02]  /*04c0*/  DADD R14, R12.reuse, 1 ;  /* 0x3ff000000c0e7429 */ /* 0x040fe40000000000 */
[----:B------:R-:W-:-:S06]  /*04d0*/  DFMA R12, R12, R24, 0.5 ;  /* 0x3fe000000c0c742b */ /* 0x000fcc0000000018 */
[----:B------:R-:W-:-:S04]  /*04e0*/  DFMA R14, R14, R24, 0.5 ;  /* 0x3fe000000e0e742b */ /* 0x000fc80000000018 */
[----:B------:R-:W0:Y:S08]  /*04f0*/  F2I.F64.TRUNC R12, R12 ;  /* 0x0000000c000c7311 */ /* 0x000e30000030d100 */
[----:B------:R-:W1:Y:S01]  /*0500*/  F2I.F64.TRUNC R14, R14 ;  /* 0x0000000e000e7311 */ /* 0x000e62000030d100 */
[----:B0-----:R-:W-:Y:S02]  /*0510*/  VIMNMX R0, PT, PT, RZ, R12, !PT ;  /* 0x0000000cff007248 */ /* 0x001fe40007fe0100 */
[----:B-1----:R-:W-:-:S04]  /*0520*/  VIMNMX R16, PT, PT, RZ, R14, !PT ;  /* 0x0000000eff107248 */ /* 0x002fc80007fe0100 */
[----:B------:R-:W-:-:S04]  /*0530*/  VIMNMX R17, PT, PT, R16, UR6, PT ;  /* 0x0000000610117c48 */ /* 0x000fc8000bfe0100 */
[----:B------:R-:W-:-:S13]  /*0540*/  ISETP.GE.AND P1, PT, R0, R17, PT ;  /* 0x000000110000720c */ /* 0x000fda0003f26270 */
[----:B--2---:R-:W-:Y:S05]  /*0550*/  @P1 BRA `(.L_x_4) ;  /* 0x0000000800541947 */ /* 0x004fea0003800000 */
[----:B------:R-:W-:Y:S01]  /*0560*/  VIMNMX R12, PT, PT, R0, UR6, PT ;  /* 0x00000006000c7c48 */ /* 0x000fe2000bfe0100 */
[----:B------:R-:W-:Y:S01]  /*0570*/  BSSY.RECONVERGENT B1, `(.L_x_5) ;  /* 0x000004e000017945 */ /* 0x000fe20003800200 */
[-C--:B------:R-:W-:Y:S02]  /*0580*/  IADD3 R7, PT, PT, R7, R17.reuse, RZ ;  /* 0x0000001107077210 */ /* 0x080fe40007ffe0ff */
[----:B------:R-:W-:Y:S01]  /*0590*/  IADD3 R0, PT, PT, R12, -R17, RZ ;  /* 0x800000110c007210 */ /* 0x000fe20007ffe0ff */
[--C-:B------:R-:W-:Y:S02]  /*05a0*/  IMAD.IADD R13, R17, 0x1, -R12.reuse ;  /* 0x00000001110d7824 */ /* 0x100fe400078e0a0c */
[----:B------:R-:W-:Y:S01]  /*05b0*/  IMAD.IADD R7, R7, 0x1, -R12 ;  /* 0x0000000107077824 */ /* 0x000fe200078e0a0c */
[----:B------:R-:W-:Y:S02]  /*05c0*/  ISETP.GT.U32.AND P2, PT, R0, -0x4, PT ;  /* 0xfffffffc0000780c */ /* 0x000fe40003f44070 */
[----:B------:R-:W-:-:S11]  /*05d0*/  LOP3.LUT P1, R14, R13, 0x3, RZ, 0xc0, !PT ;  /* 0x000000030d0e7812 */ /* 0x000fd6000782c0ff */
[----:B------:R-:W-:Y:S05]  /*05e0*/  @P2 BRA `(.L_x_6) ;  /* 0x0000000400182947 */ /* 0x000fea0003800000 */
[----:B------:R-:W-:-:S04]  /*05f0*/  LOP3.LUT R0, R13, 0xfffffffc, RZ, 0xc0, !PT ;  /* 0xfffffffc0d007812 */ /* 0x000fc800078ec0ff */
[----:B------:R-:W-:-:S07]  /*0600*/  IADD3 R0, PT, PT, -R0, RZ, RZ ;  /* 0x000000ff00007210 */ /* 0x000fce0007ffe1ff */
.L_x_7:
[----:B------:R-:W-:-:S04]  /*0610*/  IADD3 R15, P2, PT, R12, R3, RZ ;  /* 0x000000030c0f7210 */ /* 0x000fc80007f5e0ff */
[----:B------:R-:W-:Y:S01]  /*0620*/  LEA.HI.X.SX32 R16, R12, R4, 0x1, P2 ;  /* 0x000000040c107211 */ /* 0x000fe200010f0eff */
[----:B------:R-:W-:-:S03]  /*0630*/  IMAD.SHL.U32 R26, R15, 0x8, RZ ;  /* 0x000000080f1a7824 */ /* 0x000fc600078e00ff */
[----:B------:R-:W-:Y:S02]  /*0640*/  SHF.L.U64.HI R15, R15, 0x3, R16 ;  /* 0x000000030f0f7819 */ /* 0x000fe40000010210 */
[----:B------:R-:W-:-:S04]  /*0650*/  IADD3 R30, P2, PT, R26, UR12, RZ ;  /* 0x0000000c1a1e7c10 */ /* 0x000fc8000ff5e0ff */
[----:B------:R-:W-:Y:S02]  /*0660*/  IADD3.X R31, PT, PT, R15, UR13, RZ, P2, !PT ;  /* 0x0000000d0f1f7c10 */ /* 0x000fe400097fe4ff */
[----:B------:R-:W-:-:S03]  /*0670*/  IADD3 R26, P2, PT, R26, UR14, RZ ;  /* 0x0000000e1a1a7c10 */ /* 0x000fc6000ff5e0ff */
[----:B------:R-:W2:Y:S01]  /*0680*/  LDG.E.64 R16, desc[UR8][R30.64] ;  /* 0x000000081e107981 */ /* 0x000ea2000c1e1b00 */
[----:B------:R-:W-:-:S05]  /*0690*/  IADD3.X R27, PT, PT, R15, UR15, RZ, P2, !PT ;  /* 0x0000000f0f1b7c10 */ /* 0x000fca00097fe4ff */
[----:B------:R-:W3:Y:S01]  /*06a0*/  LDG.E.64 R18, desc[UR8][R26.64] ;  /* 0x000000081a127981 */ /* 0x000ee2000c1e1b00 */
[----:B--2---:R-:W-:-:S04]  /*06b0*/  FMUL R15, R17, R17 ;  /* 0x00000011110f7220 */ /* 0x004fc80000400000 */
[C---:B------:R-:W-:Y:S01]  /*06c0*/  FFMA R15, R16.reuse, R16, R15 ;  /* 0x00000010100f7223 */ /* 0x040fe2000000000f */
[CC--:B---3--:R-:W-:Y:S01]  /*06d0*/  FMUL R23, R17.reuse, R19.reuse ;  /* 0x0000001311177220 */ /* 0x0c8fe20000400000 */
[----:B------:R-:W-:Y:S02]  /*06e0*/  FMUL R28, R17, R18 ;  /* 0x00000012111c7220 */ /* 0x000fe40000400000 */
[----:B------:R-:W-:Y:S01]  /*06f0*/  FADD R8, R15, R8 ;  /* 0x000000080f087221 */ /* 0x000fe20000000000 */
[-C--:B------:R-:W-:Y:S01]  /*0700*/  FMUL R15, R19, R19.reuse ;  /* 0x00000013130f7220 */ /* 0x080fe20000400000 */
[----:B------:R-:W-:-:S03]  /*0710*/  FFMA R28, R16, R19, -R28 ;  /* 0x00000013101c7223 */ /* 0x000fc6000000081c */
[-C--:B------:R-:W-:Y:S01]  /*0720*/  FFMA R22, R18, R18.reuse, R15 ;  /* 0x0000001212167223 */ /* 0x080fe2000000000f */
[----:B------:R-:W-:Y:S02]  /*0730*/  FFMA R15, R16, R18, R23 ;  /* 0x00000012100f7223 */ /* 0x000fe40000000017 */
[----:B------:R-:W2:Y:S04]  /*0740*/  LDG.E.64 R16, desc[UR8][R30.64+0x8] ;  /* 0x000008081e107981 */ /* 0x000ea8000c1e1b00 */
[----:B------:R-:W3:Y:S01]  /*0750*/  LDG.E.64 R18, desc[UR8][R26.64+0x8] ;  /* 0x000008081a127981 */ /* 0x000ee2000c1e1b00 */
[----:B------:R-:W-:Y:S01]  /*0760*/  FADD R22, R22, R9 ;  /* 0x0000000916167221 */ /* 0x000fe20000000000 */
[----:B------:R-:W-:Y:S01]  /*0770*/  FADD R10, R15, R10 ;  /* 0x0000000a0f0a7221 */ /* 0x000fe20000000000 */
[----:B------:R-:W-:Y:S01]  /*0780*/  FADD R28, R28, R11 ;  /* 0x0000000b1c1c7221 */ /* 0x000fe20000000000 */
[----:B--2---:R-:W-:-:S04]  /*0790*/  FMUL R9, R17, R17 ;  /* 0x0000001111097220 */ /* 0x004fc80000400000 */
[----:B------:R-:W-:Y:S01]  /*07a0*/  FFMA R9, R16, R16, R9 ;  /* 0x0000001010097223 */ /* 0x000fe20000000009 */
[----:B---3--:R-:W-:-:S03]  /*07b0*/  FMUL R23, R17, R19 ;  /* 0x0000001311177220 */ /* 0x008fc60000400000 */
[----:B------:R-:W-:Y:S01]  /*07c0*/  FADD R15, R8, R9 ;  /* 0x00000009080f7221 */ /* 0x000fe20000000000 */
[----:B------:R-:W-:Y:S01]  /*07d0*/  FMUL R9, R19, R19 ;  /* 0x0000001313097220 */ /* 0x000fe20000400000 */
[----:B------:R-:W-:-:S03]  /*07e0*/  FFMA R23, R16, R18, R23 ;  /* 0x0000001210177223 */ /* 0x000fc60000000017 */
[-C--:B------:R-:W-:Y:S01]  /*07f0*/  FFMA R9, R18, R18.reuse, R9 ;  /* 0x0000001212097223 */ /* 0x080fe20000000009 */
[----:B------:R-:W-:Y:S01]  /*0800*/  FADD R23, R10, R23 ;  /* 0x000000170a177221 */ /* 0x000fe20000000000 */
[----:B------:R-:W-:Y:S01]  /*0810*/  FMUL R18, R17, R18 ;  /* 0x0000001211127220 */ /* 0x000fe20000400000 */
[----:B------:R-:W2:Y:S01]  /*0820*/  LDG.E.64 R10, desc[UR8][R26.64+0x10] ;  /* 0x000010081a0a7981 */ /* 0x000ea2000c1e1b00 */
[----:B------:R-:W-:Y:S02]  /*0830*/  FADD R22, R22, R9 ;  /* 0x0000000916167221 */ /* 0x000fe40000000000 */
[----:B------:R-:W-:Y:S01]  /*0840*/  FFMA R19, R16, R19, -R18 ;  /* 0x0000001310137223 */ /* 0x000fe20000000812 */
[----:B------:R-:W3:Y:S03]  /*0850*/  LDG.E.64 R8, desc[UR8][R30.64+0x10] ;  /* 0x000010081e087981 */ /* 0x000ee6000c1e1b00 */
[----:B------:R-:W-:Y:S01]  /*0860*/  FADD R28, R28, R19 ;  /* 0x000000131c1c7221 */ /* 0x000fe20000000000 */
[----:B------:R-:W4:Y:S04]  /*0870*/  LDG.E.64 R16, desc[UR8][R30.64+0x18] ;  /* 0x000018081e107981 */ /* 0x000f28000c1e1b00 */
[----:B------:R-:W5:Y:S01]  /*0880*/  LDG.E.64 R18, desc[UR8][R26.64+0x18] ;  /* 0x000018081a127981 */ /* 0x000f62000c1e1b00 */
[----:B------:R-:W-:-:S04]  /*0890*/  IADD3 R0, PT, PT, R0, 0x4, RZ ;  /* 0x0000000400007810 */ /* 0x000fc80007ffe0ff */
[----:B------:R-:W-:Y:S01]  /*08a0*/  ISETP.NE.AND P2, PT, R0, RZ, PT ;  /* 0x000000ff0000720c */ /* 0x000fe20003f45270 */
[----:B------:R-:W-:Y:S02]  /*08b0*/  VIADD R12, R12, 0x4 ;  /* 0x000000040c0c7836 */ /* 0x000fe40000000000 */
[----:B---3--:R-:W-:-:S04]  /*08c0*/  FMUL R29, R9, R9 ;  /* 0x00000009091d7220 */ /* 0x008fc80000400000 */
[----:B------:R-:W-:Y:S01]  /*08d0*/  FFMA R32, R8, R8, R29 ;  /* 0x0000000808207223 */ /* 0x000fe2000000001d */
[----:B--2---:R-:W-:-:S04]  /*08e0*/  FMUL R29, R11, R11 ;  /* 0x0000000b0b1d7220 */ /* 0x004fc80000400000 */
[----:B------:R-:W-:-:S04]  /*08f0*/  FFMA R29, R10, R10, R29 ;  /* 0x0000000a0a1d7223 */ /* 0x000fc8000000001d */
[----:B------:R-:W-:Y:S01]  /*0900*/  FADD R22, R22, R29 ;  /* 0x0000001d16167221 */ /* 0x000fe20000000000 */
[----:B------:R-:W-:Y:S01]  /*0910*/  FMUL R29, R9, R11 ;  /* 0x0000000b091d7220 */ /* 0x000fe20000400000 */
[----:B------:R-:W-:-:S03]  /*0920*/  FADD R15, R15, R32 ;  /* 0x000000200f0f7221 */ /* 0x000fc60000000000 */
[-C--:B------:R-:W-:Y:S01]  /*0930*/  FFMA R32, R8, R10.reuse, R29 ;  /* 0x0000000a08207223 */ /* 0x080fe2000000001d */
[----:B------:R-:W-:-:S04]  /*0940*/  FMUL R10, R9, R10 ;  /* 0x0000000a090a7220 */ /* 0x000fc80000400000 */
[----:B------:R-:W-:Y:S01]  /*0950*/  FFMA R11, R8, R11, -R10 ;  /* 0x0000000b080b7223 */ /* 0x000fe2000000080a */
[C---:B----4-:R-:W-:Y:S01]  /*0960*/  FMUL R9, R17.reuse, R17 ;  /* 0x0000001111097220 */ /* 0x050fe20000400000 */
[-C--:B-----5:R-:W-:Y:S02]  /*0970*/  FMUL R27, R17, R19.reuse ;  /* 0x00000013111b7220 */ /* 0x0a0fe40000400000 */
[----:B------:R-:W-:Y:S01]  /*0980*/  FADD R28, R28, R11 ;  /* 0x0000000b1c1c7221 */ /* 0x000fe20000000000 */
[-C--:B------:R-:W-:Y:S01]  /*0990*/  FMUL R11, R19, R19.reuse ;  /* 0x00000013130b7220 */ /* 0x080fe20000400000 */
[----:B------:R-:W-:Y:S01]  /*09a0*/  FMUL R26, R17, R18 ;  /* 0x00000012111a7220 */ /* 0x000fe20000400000 */
[----:B------:R-:W-:Y:S01]  /*09b0*/  FADD R23, R23, R32 ;  /* 0x0000002017177221 */ /* 0x000fe20000000000 */
[----:B------:R-:W-:Y:S01]  /*09c0*/  FFMA R8, R16, R16, R9 ;  /* 0x0000001010087223 */ /* 0x000fe20000000009 */
[-C--:B------:R-:W-:Y:S01]  /*09d0*/  FFMA R11, R18, R18.reuse, R11 ;  /* 0x00000012120b7223 */ /* 0x080fe2000000000b */
[C---:B------:R-:W-:Y:S01]  /*09e0*/  FFMA R10, R16.reuse, R18, R27 ;  /* 0x00000012100a7223 */ /* 0x040fe2000000001b */
[----:B------:R-:W-:Y:S01]  /*09f0*/  FFMA R19, R16, R19, -R26 ;  /* 0x0000001310137223 */ /* 0x000fe2000000081a */
[----:B------:R-:W-:Y:S01]  /*0a00*/  FADD R8, R15, R8 ;  /* 0x000000080f087221 */ /* 0x000fe20000000000 */
[----:B------:R-:W-:Y:S01]  /*0a10*/  FADD R9, R22, R11 ;  /* 0x0000000b16097221 */ /* 0x000fe20000000000 */
[----:B------:R-:W-:Y:S01]  /*0a20*/  FADD R10, R23, R10 ;  /* 0x0000000a170a7221 */ /* 0x000fe20000000000 */
[----:B------:R-:W-:Y:S01]  /*0a30*/  FADD R11, R28, R19 ;  /* 0x000000131c0b7221 */ /* 0x000fe20000000000 */
[----:B------:R-:W-:Y:S06]  /*0a40*/  @P2 BRA `(.L_x_7) ;  /* 0xfffffff800f02947 */ /* 0x000fec000383ffff */
.L_x_6:
[----:B------:R-:W-:Y:S05]  /*0a50*/  BSYNC.RECONVERGENT B1 ;  /* 0x0000000000017941 */ /* 0x000fea0003800200 */
.L_x_5:
[----:B------:R-:W-:Y:S05]  /*0a60*/  @!P1 BRA `(.L_x_4) ;  /* 0x0000000400109947 */ /* 0x000fea0003800000 */
[----:B------:R-:W-:Y:S01]  /*0a70*/  ISETP.NE.AND P2, PT, R14, 0x1, PT ;  /* 0x000000010e00780c */ /* 0x000fe20003f45270 */
[----:B------:R-:W-:Y:S01]  /*0a80*/  BSSY.RECONVERGENT B1, `(.L_x_8) ;  /* 0x000002a000017945 */ /* 0x000fe20003800200 */
[----:B------:R-:W-:-:S04]  /*0a90*/  LOP3.LUT R13, R13, 0x1, RZ, 0xc0, !PT ;  /* 0x000000010d0d7812 */ /* 0x000fc800078ec0ff */
[----:B------:R-:W-:-:S07]  /*0aa0*/  ISETP.NE.U32.AND P1, PT, R13, 0x1, PT ;  /* 0x000000010d00780c */ /* 0x000fce0003f25070 */
[----:B------:R-:W-:Y:S06]  /*0ab0*/  @!P2 BRA `(.L_x_9) ;  /* 0x000000000098a947 */ /* 0x000fec0003800000 */
[----:B------:R-:W0:Y:S01]  /*0ac0*/  LDCU.128 UR16, c[0x0][0x380] ;  /* 0x00007000ff1077ac */ /* 0x000e220008000c00 */
[----:B------:R-:W-:-:S04]  /*0ad0*/  IADD3 R0, P2, PT, R12, R3, RZ ;  /* 0x000000030c007210 */ /* 0x000fc80007f5e0ff */
[----:B------:R-:W-:Y:S02]  /*0ae0*/  SHF.L.U32 R26, R0, 0x3, RZ ;  /* 0x00000003001a7819 */ /* 0x000fe400000006ff */
[----:B------:R-:W-:-:S04]  /*0af0*/  LEA.HI.X.SX32 R13, R12, R4, 0x1, P2 ;  /* 0x000000040c0d7211 */ /* 0x000fc800010f0eff */
[----:B------:R-:W-:Y:S02]  /*0b00*/  SHF.L.U64.HI R0, R0, 0x3, R13 ;  /* 0x0000000300007819 */ /* 0x000fe4000001020d */
[C---:B0-----:R-:W-:Y:S02]  /*0b10*/  IADD3 R28, P2, PT, R26.reuse, UR16, RZ ;  /* 0x000000101a1c7c10 */ /* 0x041fe4000ff5e0ff */
[----:B------:R-:W-:Y:S02]  /*0b20*/  IADD3 R26, P3, PT, R26, UR18, RZ ;  /* 0x000000121a1a7c10 */ /* 0x000fe4000ff7e0ff */
[C---:B------:R-:W-:Y:S02]  /*0b30*/  IADD3.X R29, PT, PT, R0.reuse, UR17, RZ, P2, !PT ;  /* 0x00000011001d7c10 */ /* 0x040fe400097fe4ff */
[----:B------:R-:W-:-:S03]  /*0b40*/  IADD3.X R27, PT, PT, R0, UR19, RZ, P3, !PT ;  /* 0x00000013001b7c10 */ /* 0x000fc60009ffe4ff */
[----:B------:R-:W2:Y:S04]  /*0b50*/  LDG.E.64 R14, desc[UR8][R28.64] ;  /* 0x000000081c0e7981 */ /* 0x000ea8000c1e1b00 */
[----:B------:R-:W3:Y:S04]  /*0b60*/  LDG.E.64 R16, desc[UR8][R26.64] ;  /* 0x000000081a107981 */ /* 0x000ee8000c1e1b00 */
[----:B------:R-:W4:Y:S04]  /*0b70*/  LDG.E.64 R18, desc[UR8][R28.64+0x8] ;  /* 0x000008081c127981 */ /* 0x000f28000c1e1b00 */
[----:B------:R-:W5:Y:S01]  /*0b80*/  LDG.E.64 R22, desc[UR8][R26.64+0x8] ;  /* 0x000008081a167981 */ /* 0x000f62000c1e1b00 */
[----:B------:R-:W-:-:S02]  /*0b90*/  VIADD R12, R12, 0x2 ;  /* 0x000000020c0c7836 */ /* 0x000fc40000000000 */
[C---:B--2---:R-:W-:Y:S01]  /*0ba0*/  FMUL R31, R15.reuse, R15 ;  /* 0x0000000f0f1f7220 */ /* 0x044fe20000400000 */
[CC--:B---3--:R-:W-:Y:S01]  /*0bb0*/  FMUL R13, R15.reuse, R17.reuse ;  /* 0x000000110f0d7220 */ /* 0x0c8fe20000400000 */
[----:B------:R-:W-:Y:S01]  /*0bc0*/  FMUL R0, R15, R16 ;  /* 0x000000100f007220 */ /* 0x000fe20000400000 */
[-C--:B------:R-:W-:Y:S01]  /*0bd0*/  FMUL R33, R17, R17.reuse ;  /* 0x0000001111217220 */ /* 0x080fe20000400000 */
[C---:B------:R-:W-:Y:S01]  /*0be0*/  FFMA R31, R14.reuse, R14, R31 ;  /* 0x0000000e0e1f7223 */ /* 0x040fe2000000001f */
[CC--:B------:R-:W-:Y:S01]  /*0bf0*/  FFMA R13, R14.reuse, R16.reuse, R13 ;  /* 0x000000100e0d7223 */ /* 0x0c0fe2000000000d */
[----:B------:R-:W-:Y:S01]  /*0c00*/  FFMA R0, R14, R17, -R0 ;  /* 0x000000110e007223 */ /* 0x000fe20000000800 */
[----:B------:R-:W-:Y:S01]  /*0c10*/  FFMA R16, R16, R16, R33 ;  /* 0x0000001010107223 */ /* 0x000fe20000000021 */
[----:B------:R-:W-:Y:S01]  /*0c20*/  FADD R8, R8, R31 ;  /* 0x0000001f08087221 */ /* 0x000fe20000000000 */
[----:B------:R-:W-:Y:S01]  /*0c30*/  FADD R10, R10, R13 ;  /* 0x0000000d0a0a7221 */ /* 0x000fe20000000000 */
[----:B----4-:R-:W-:Y:S01]  /*0c40*/  FMUL R13, R19, R19 ;  /* 0x00000013130d7220 */ /* 0x010fe20000400000 */
[-C--:B-----5:R-:W-:Y:S01]  /*0c50*/  FMUL R15, R23, R23.reuse ;  /* 0x00000017170f7220 */ /* 0x0a0fe20000400000 */
[CC--:B------:R-:W-:Y:S01]  /*0c60*/  FMUL R17, R19.reuse, R23.reuse ;  /* 0x0000001713117220 */ /* 0x0c0fe20000400000 */
[----:B------:R-:W-:Y:S01]  /*0c70*/  FMUL R14, R19, R22 ;  /* 0x00000016130e7220 */ /* 0x000fe20000400000 */
[----:B------:R-:W-:Y:S01]  /*0c80*/  FADD R11, R11, R0 ;  /* 0x000000000b0b7221 */ /* 0x000fe20000000000 */
        /* <DEDUP_REMOVED lines=8> */
[----:B------:R-:W-:-:S07]  /*0d10*/  FADD R11, R11, R14 ;  /* 0x0000000e0b0b7221 */ /* 0x000fce0000000000 */
.L_x_9:
[----:B------:R-:W-:Y:S05]  /*0d20*/  BSYNC.RECONVERGENT B1 ;  /* 0x0000000000017941 */ /* 0x000fea0003800200 */
.L_x_8:
[----:B------:R-:W-:Y:S05]  /*0d30*/  @P1 BRA `(.L_x_4) ;  /* 0x00000000005c1947 */ /* 0x000fea0003800000 */
        /* <DEDUP_REMOVED lines=8> */
[----:B------:R-:W-:-:S04]  /*0dc0*/  IADD3.X R15, PT, PT, R0, UR19, RZ, P2, !PT ;  /* 0x00000013000f7c10 */ /* 0x000fc800097fe4ff */
[----:B------:R-:W2:Y:S04]  /*0dd0*/  LDG.E.64 R12, desc[UR8][R12.64] ;  /* 0x000000080c0c7981 */ /* 0x000ea8000c1e1b00 */
[----:B------:R-:W3:Y:S01]  /*0de0*/  LDG.E.64 R14, desc[UR8][R14.64] ;  /* 0x000000080e0e7981 */ /* 0x000ee2000c1e1b00 */
[----:B--2---:R-:W-:Y:S01]  /*0df0*/  FMUL R17, R13, R13 ;  /* 0x0000000d0d117220 */ /* 0x004fe20000400000 */
[-C--:B---3--:R-:W-:Y:S01]  /*0e00*/  FMUL R19, R15, R15.reuse ;  /* 0x0000000f0f137220 */ /* 0x088fe20000400000 */
[CC--:B------:R-:W-:Y:S01]  /*0e10*/  FMUL R23, R13.reuse, R15.reuse ;  /* 0x0000000f0d177220 */ /* 0x0c0fe20000400000 */
[----:B------:R-:W-:Y:S01]  /*0e20*/  FMUL R16, R13, R14 ;  /* 0x0000000e0d107220 */ /* 0x000fe20000400000 */
        /* <DEDUP_REMOVED lines=8> */
.L_x_4:
[----:B------:R-:W-:Y:S05]  /*0eb0*/  BSYNC.RECONVERGENT B0 ;  /* 0x0000000000007941 */ /* 0x000fea0003800200 */
.L_x_3:
[----:B------:R-:W-:Y:S05]  /*0ec0*/  @P0 BRA `(.L_x_10) ;  /* 0xfffffff400540947 */ /* 0x000fea000383ffff */
.L_x_1:
[----:B------:R-:W0:Y:S01]  /*0ed0*/  LDC.64 R12, c[0x0][0x3b0] ;  /* 0x0000ec00ff0c7b82 */ /* 0x000e220000000a00 */
[----:B------:R-:W1:Y:S07]  /*0ee0*/  LDCU UR5, c[0x0][0x3a8] ;  /* 0x00007500ff0577ac */ /* 0x000e6e0008000800 */
[----:B------:R-:W2:Y:S01]  /*0ef0*/  LDC.64 R14, c[0x0][0x3b8] ;  /* 0x0000ee00ff0e7b82 */ /* 0x000ea20000000a00 */
[----:B-1----:R-:W-:-:S04]  /*0f00*/  IMAD R5, R2, UR5, R5 ;  /* 0x0000000502057c24 */ /* 0x002fc8000f8e0205 */
[----:B0-----:R-:W-:-:S05]  /*0f10*/  IMAD.WIDE.U32 R2, R5, 0x10, R12 ;  /* 0x0000001005027825 */ /* 0x001fca00078e000c */
[----:B------:R-:W-:Y:S01]  /*0f20*/  STG.E.128 desc[UR8][R2.64], R8 ;  /* 0x0000000802007986 */ /* 0x000fe2000c101d08 */
[----:B--2---:R-:W-:-:S05]  /*0f30*/  IMAD.WIDE.U32 R4, R5, 0x4, R14 ;  /* 0x0000000405047825 */ /* 0x004fca00078e000e */
[----:B------:R-:W-:Y:S01]  /*0f40*/  STG.E desc[UR8][R4.64], R7 ;  /* 0x0000000704007986 */ /* 0x000fe2000c101908 */
[----:B------:R-:W-:Y:S05]  /*0f50*/  EXIT ;  /* 0x000000000000794d */ /* 0x000fea0003800000 */
        .weak           $__internal_0_$__cuda_sm20_dblrcp_rn_slowpath_v3
        .type           $__internal_0_$__cuda_sm20_dblrcp_rn_slowpath_v3,@function
        .size           $__internal_0_$__cuda_sm20_dblrcp_rn_slowpath_v3,($__internal_1_$__cuda_sm20_div_rn_f64_full - $__internal_0_$__cuda_sm20_dblrcp_rn_slowpath_v3)
$__internal_0_$__cuda_sm20_dblrcp_rn_slowpath_v3:
[----:B------:R-:W-:Y:S01]  /*0f60*/  IMAD.MOV.U32 R8, RZ, RZ, R14 ;  /* 0x000000ffff087224 */ /* 0x000fe200078e000e */
[----:B------:R-:W-:-:S06]  /*0f70*/  MOV R9, R15 ;  /* 0x0000000f00097202 */ /* 0x000fcc0000000f00 */
[----:B------:R-:W-:-:S14]  /*0f80*/  DSETP.GTU.AND P0, PT, |R8|, +INF , PT ;  /* 0x7ff000000800742a */ /* 0x000fdc0003f0c200 */
[----:B------:R-:W-:Y:S05]  /*0f90*/  @P0 BRA `(.L_x_11) ;  /* 0x0000000000800947 */ /* 0x000fea0003800000 */
[----:B------:R-:W-:-:S05]  /*0fa0*/  LOP3.LUT R14, R15, 0x7fffffff, RZ, 0xc0, !PT ;  /* 0x7fffffff0f0e7812 */ /* 0x000fca00078ec0ff */
[----:B------:R-:W-:-:S05]  /*0fb0*/  VIADD R10, R14, 0xffffffff ;  /* 0xffffffff0e0a7836 */ /* 0x000fca0000000000 */
[----:B------:R-:W-:-:S13]  /*0fc0*/  ISETP.GE.U32.AND P0, PT, R10, 0x7fefffff, PT ;  /* 0x7fefffff0a00780c */ /* 0x000fda0003f06070 */
[----:B------:R-:W-:Y:S02]  /*0fd0*/  @P0 LOP3.LUT R11, R9, 0x7ff00000, RZ, 0x3c, !PT ;  /* 0x7ff00000090b0812 */ /* 0x000fe400078e3cff */
[----:B------:R-:W-:Y:S01]  /*0fe0*/  @P0 MOV R10, RZ ;  /* 0x000000ff000a0202 */ /* 0x000fe20000000f00 */
[----:B------:R-:W-:Y:S06]  /*0ff0*/  @P0 BRA `(.L_x_12) ;  /* 0x0000000000700947 */ /* 0x000fec0003800000 */
[----:B------:R-:W-:-:S13]  /*1000*/  ISETP.GE.U32.AND P0, PT, R14, 0x1000001, PT ;  /* 0x010000010e00780c */ /* 0x000fda0003f06070 */
[----:B------:R-:W-:Y:S05]  /*1010*/  @!P0 BRA `(.L_x_13) ;  /* 0x0000000000388947 */ /* 0x000fea0003800000 */
[----:B------:R-:W-:Y:S01]  /*1020*/  VIADD R11, R9, 0xc0200000 ;  /* 0xc0200000090b7836 */ /* 0x000fe20000000000 */
[----:B------:R-:W-:Y:S01]  /*1030*/  MOV R10, R8 ;  /* 0x00000008000a7202 */ /* 0x000fe20000000f00 */
[----:B------:R-:W-:Y:S02]  /*1040*/  IMAD.MOV.U32 R14, RZ, RZ, R7 ;  /* 0x000000ffff0e7224 */ /* 0x000fe400078e0007 */
[----:B------:R-:W0:Y:S04]  /*1050*/  MUFU.RCP64H R15, R11 ;  /* 0x0000000b000f7308 */ /* 0x000e280000001800 */
[----:B0-----:R-:W-:-:S08]  /*1060*/  DFMA R16, -R10, R14, 1 ;  /* 0x3ff000000a10742b */ /* 0x001fd0000000010e */
[----:B------:R-:W-:-:S08]  /*1070*/  DFMA R16, R16, R16, R16 ;  /* 0x000000101010722b */ /* 0x000fd00000000010 */
[----:B------:R-:W-:-:S08]  /*1080*/  DFMA R16, R14, R16, R14 ;  /* 0x000000100e10722b */ /* 0x000fd0000000000e */
[----:B------:R-:W-:-:S08]  /*1090*/  DFMA R14, -R10, R16, 1 ;  /* 0x3ff000000a0e742b */ /* 0x000fd00000000110 */
[----:B------:R-:W-:-:S08]  /*10a0*/  DFMA R14, R16, R14, R16 ;  /* 0x0000000e100e722b */ /* 0x000fd00000000010 */
[----:B------:R-:W-:-:S08]  /*10b0*/  DMUL R14, R14, 2.2250738585072013831e-308 ;  /* 0x001000000e0e7828 */ /* 0x000fd00000000000 */
[----:B------:R-:W-:-:S08]  /*10c0*/  DFMA R8, -R8, R14, 1 ;  /* 0x3ff000000808742b */ /* 0x000fd0000000010e */
[----:B------:R-:W-:-:S08]  /*10d0*/  DFMA R8, R8, R8, R8 ;  /* 0x000000080808722b */ /* 0x000fd00000000008 */
[----:B------:R-:W-:Y:S01]  /*10e0*/  DFMA R10, R14, R8, R14 ;  /* 0x000000080e0a722b */ /* 0x000fe2000000000e */
[----:B------:R-:W-:Y:S10]  /*10f0*/  BRA `(.L_x_12) ;  /* 0x0000000000307947 */ /* 0x000ff40003800000 */
.L_x_13:
[----:B------:R-:W-:Y:S01]  /*1100*/  DMUL R8, R8, 8.11296384146066816958e+31 ;  /* 0x4690000008087828 */ /* 0x000fe20000000000 */
[----:B------:R-:W-:-:S05]  /*1110*/  MOV R10, R7 ;  /* 0x00000007000a7202 */ /* 0x000fca0000000f00 */
[----:B------:R-:W0:Y:S02]  /*1120*/  MUFU.RCP64H R11, R9 ;  /* 0x00000009000b7308 */ /* 0x000e240000001800 */
[----:B0-----:R-:W-:-:S08]  /*1130*/  DFMA R14, -R8, R10, 1 ;  /* 0x3ff00000080e742b */ /* 0x001fd0000000010a */
[----:B------:R-:W-:-:S08]  /*1140*/  DFMA R14, R14, R14, R14 ;  /* 0x0000000e0e0e722b */ /* 0x000fd0000000000e */
[----:B------:R-:W-:-:S08]  /*1150*/  DFMA R14, R10, R14, R10 ;  /* 0x0000000e0a0e722b */ /* 0x000fd0000000000a */
[----:B------:R-:W-:-:S08]  /*1160*/  DFMA R10, -R8, R14, 1 ;  /* 0x3ff00000080a742b */ /* 0x000fd0000000010e */
[----:B------:R-:W-:-:S08]  /*1170*/  DFMA R10, R14, R10, R14 ;  /* 0x0000000a0e0a722b */ /* 0x000fd0000000000e */
[----:B------:R-:W-:Y:S01]  /*1180*/  DMUL R10, R10, 8.11296384146066816958e+31 ;  /* 0x469000000a0a7828 */ /* 0x000fe20000000000 */
[----:B------:R-:W-:Y:S10]  /*1190*/  BRA `(.L_x_12) ;  /* 0x0000000000087947 */ /* 0x000ff40003800000 */
.L_x_11:
[----:B------:R-:W-:Y:S01]  /*11a0*/  LOP3.LUT R11, R9, 0x80000, RZ, 0xfc, !PT ;  /* 0x00080000090b7812 */ /* 0x000fe200078efcff */
[----:B------:R-:W-:-:S07]  /*11b0*/  IMAD.MOV.U32 R10, RZ, RZ, R8 ;  /* 0x000000ffff0a7224 */ /* 0x000fce00078e0008 */
.L_x_12:
[----:B------:R-:W-:Y:S01]  /*11c0*/  MOV R8, R0 ;  /* 0x0000000000087202 */ /* 0x000fe20000000f00 */
[----:B------:R-:W-:Y:S01]  /*11d0*/  IMAD.MOV.U32 R9, RZ, RZ, 0x0 ;  /* 0x00000000ff097424 */ /* 0x000fe200078e00ff */
[----:B------:R-:W-:Y:S01]  /*11e0*/  MOV R24, R10 ;  /* 0x0000000a00187202 */ /* 0x000fe20000000f00 */
[----:B------:R-:W-:Y:S02]  /*11f0*/  IMAD.MOV.U32 R25, RZ, RZ, R11 ;  /* 0x000000ffff197224 */ /* 0x000fe400078e000b */
[----:B------:R-:W-:Y:S05]  /*1200*/  RET.REL.NODEC R8 `(_Z15fold_fft_blocksPK6float2S1_PKdS3_iiiP6float4Pj) ;  /* 0xffffffec087c7950 */ /* 0x000fea0003c3ffff */
        .weak           $__internal_1_$__cuda_sm20_div_rn_f64_full
        .type           $__internal_1_$__cuda_sm20_div_rn_f64_full,@function
        .size           $__internal_1_$__cuda_sm20_div_rn_f64_full,(.L_x_21 - $__internal_1_$__cuda_sm20_div_rn_f64_full)
$__internal_1_$__cuda_sm20_div_rn_f64_full:
[C---:B------:R-:W-:Y:S01]  /*1210*/  FSETP.GEU.AND P0, PT, |R9|.reuse, 1.469367938527859385e-39, PT ;  /* 0x001000000900780b */ /* 0x040fe20003f0e200 */
[----:B------:R-:W-:Y:S01]  /*1220*/  IMAD.MOV.U32 R20, RZ, RZ, 0x1 ;  /* 0x00000001ff147424 */ /* 0x000fe200078e00ff */
[C---:B------:R-:W-:Y:S01]  /*1230*/  LOP3.LUT R10, R9.reuse, 0x800fffff, RZ, 0xc0, !PT ;  /* 0x800fffff090a7812 */ /* 0x040fe200078ec0ff */
[----:B------:R-:W-:Y:S01]  /*1240*/  HFMA2 R0, -RZ, RZ, 0.0045166015625, 0 ;  /* 0x1ca00000ff007431 */ /* 0x000fe200000001ff */
[----:B------:R-:W-:Y:S02]  /*1250*/  LOP3.LUT R25, R9, 0x7ff00000, RZ, 0xc0, !PT ;  /* 0x7ff0000009197812 */ /* 0x000fe400078ec0ff */
[----:B------:R-:W-:Y:S02]  /*1260*/  LOP3.LUT R11, R10, 0x3ff00000, RZ, 0xfc, !PT ;  /* 0x3ff000000a0b7812 */ /* 0x000fe400078efcff */
[----:B------:R-:W-:-:S05]  /*1270*/  MOV R10, R8 ;  /* 0x00000008000a7202 */ /* 0x000fca0000000f00 */
[----:B------:R-:W-:-:S06]  /*1280*/  @!P0 DMUL R10, R8, 8.98846567431157953865e+307 ;  /* 0x7fe00000080a8828 */ /* 0x000fcc0000000000 */
[----:B------:R-:W0:Y:S02]  /*1290*/  MUFU.RCP64H R21, R11 ;  /* 0x0000000b00157308 */ /* 0x000e240000001800 */
[----:B0-----:R-:W-:-:S08]  /*12a0*/  DFMA R6, R20, -R10, 1 ;  /* 0x3ff000001406742b */ /* 0x001fd0000000080a */
[----:B------:R-:W-:-:S08]  /*12b0*/  DFMA R6, R6, R6, R6 ;  /* 0x000000060606722b */ /* 0x000fd00000000006 */
[----:B------:R-:W-:Y:S01]  /*12c0*/  DFMA R20, R20, R6, R20 ;  /* 0x000000061414722b */ /* 0x000fe20000000014 */
[----:B------:R-:W-:Y:S01]  /*12d0*/  IMAD.MOV.U32 R7, RZ, RZ, R17 ;  /* 0x000000ffff077224 */ /* 0x000fe200078e0011 */
[----:B------:R-:W-:-:S04]  /*12e0*/  MOV R6, R16 ;  /* 0x0000001000067202 */ /* 0x000fc80000000f00 */
[----:B------:R-:W-:Y:S02]  /*12f0*/  LOP3.LUT R24, R7, 0x7ff00000, RZ, 0xc0, !PT ;  /* 0x7ff0000007187812 */ /* 0x000fe400078ec0ff */
[----:B------:R-:W-:Y:S01]  /*1300*/  DFMA R18, R20, -R10, 1 ;  /* 0x3ff000001412742b */ /* 0x000fe2000000080a */
[----:B------:R-:W-:Y:S02]  /*1310*/  MOV R16, R6 ;  /* 0x0000000600107202 */ /* 0x000fe40000000f00 */
[----:B------:R-:W-:Y:S01]  /*1320*/  ISETP.GE.U32.AND P1, PT, R24, R25, PT ;  /* 0x000000191800720c */ /* 0x000fe20003f26070 */
[----:B------:R-:W-:-:S03]  /*1330*/  IMAD.MOV.U32 R27, RZ, RZ, R24 ;  /* 0x000000ffff1b7224 */ /* 0x000fc600078e0018 */
[----:B------:R-:W-:Y:S01]  /*1340*/  SEL R17, R0, 0x63400000, !P1 ;  /* 0x6340000000117807 */ /* 0x000fe20004800000 */
[----:B------:R-:W-:Y:S01]  /*1350*/  DFMA R18, R20, R18, R20 ;  /* 0x000000121412722b */ /* 0x000fe20000000014 */
[----:B------:R-:W-:Y:S02]  /*1360*/  FSETP.GEU.AND P1, PT, |R7|, 1.469367938527859385e-39, PT ;  /* 0x001000000700780b */ /* 0x000fe40003f2e200 */
[----:B------:R-:W-:-:S11]  /*1370*/  LOP3.LUT R17, R17, 0x800fffff, R7, 0xf8, !PT ;  /* 0x800fffff11117812 */ /* 0x000fd600078ef807 */
[----:B------:R-:W-:Y:S05]  /*1380*/  @P1 BRA `(.L_x_14) ;  /* 0x0000000000201947 */ /* 0x000fea0003800000 */
[----:B------:R-:W-:Y:S01]  /*1390*/  LOP3.LUT R21, R9, 0x7ff00000, RZ, 0xc0, !PT ;  /* 0x7ff0000009157812 */ /* 0x000fe200078ec0ff */
[----:B------:R-:W-:-:S03]  /*13a0*/  IMAD.MOV.U32 R20, RZ, RZ, RZ ;  /* 0x000000ffff147224 */ /* 0x000fc600078e00ff */
[----:B------:R-:W-:-:S04]  /*13b0*/  ISETP.GE.U32.AND P1, PT, R24, R21, PT ;  /* 0x000000151800720c */ /* 0x000fc80003f26070 */
[----:B------:R-:W-:-:S04]  /*13c0*/  SEL R21, R0, 0x63400000, !P1 ;  /* 0x6340000000157807 */ /* 0x000fc80004800000 */
[----:B------:R-:W-:-:S04]  /*13d0*/  LOP3.LUT R21, R21, 0x80000000, R7, 0xf8, !PT ;  /* 0x8000000015157812 */ /* 0x000fc800078ef807 */
[----:B------:R-:W-:-:S06]  /*13e0*/  LOP3.LUT R21, R21, 0x100000, RZ, 0xfc, !PT ;  /* 0x0010000015157812 */ /* 0x000fcc00078efcff */
[----:B------:R-:W-:-:S10]  /*13f0*/  DFMA R16, R16, 2, -R20 ;  /* 0x400000001010782b */ /* 0x000fd40000000814 */
[----:B------:R-:W-:-:S07]  /*1400*/  LOP3.LUT R27, R17, 0x7ff00000, RZ, 0xc0, !PT ;  /* 0x7ff00000111b7812 */ /* 0x000fce00078ec0ff */
.L_x_14:
[----:B------:R-:W-:Y:S01]  /*1410*/  DMUL R20, R18, R16 ;  /* 0x0000001012147228 */ /* 0x000fe20000000000 */
[----:B------:R-:W-:-:S07]  /*1420*/  @!P0 LOP3.LUT R25, R11, 0x7ff00000, RZ, 0xc0, !PT ;  /* 0x7ff000000b198812 */ /* 0x000fce00078ec0ff */
[----:B------:R-:W-:-:S08]  /*1430*/  DFMA R22, R20, -R10, R16 ;  /* 0x8000000a1416722b */ /* 0x000fd00000000010 */
[----:B------:R-:W-:Y:S01]  /*1440*/  DFMA R22, R18, R22, R20 ;  /* 0x000000161216722b */ /* 0x000fe20000000014 */
[----:B------:R-:W-:Y:S01]  /*1450*/  IADD3 R18, PT, PT, R27, -0x1, RZ ;  /* 0xffffffff1b127810 */ /* 0x000fe20007ffe0ff */
[----:B------:R-:W-:-:S03]  /*1460*/  VIADD R19, R25, 0xffffffff ;  /* 0xffffffff19137836 */ /* 0x000fc60000000000 */
[----:B------:R-:W-:-:S04]  /*1470*/  ISETP.GT.U32.AND P0, PT, R18, 0x7feffffe, PT ;  /* 0x7feffffe1200780c */ /* 0x000fc80003f04070 */
[----:B------:R-:W-:-:S13]  /*1480*/  ISETP.GT.U32.OR P0, PT, R19, 0x7feffffe, P0 ;  /* 0x7feffffe1300780c */ /* 0x000fda0000704470 */
[----:B------:R-:W-:Y:S05]  /*1490*/  @P0 BRA `(.L_x_15) ;  /* 0x00000000006c0947 */ /* 0x000fea0003800000 */
[----:B------:R-:W-:-:S04]  /*14a0*/  LOP3.LUT R7, R9, 0x7ff00000, RZ, 0xc0, !PT ;  /* 0x7ff0000009077812 */ /* 0x000fc800078ec0ff */
[CC--:B------:R-:W-:Y:S02]  /*14b0*/  VIADDMNMX R6, R24.reuse, -R7.reuse, 0xb9600000, !PT ;  /* 0xb960000018067446 */ /* 0x0c0fe40007800907 */
[----:B------:R-:W-:Y:S02]  /*14c0*/  ISETP.GE.U32.AND P0, PT, R24, R7, PT ;  /* 0x000000071800720c */ /* 0x000fe40003f06070 */
[----:B------:R-:W-:Y:S02]  /*14d0*/  VIMNMX R6, PT, PT, R6, 0x46a00000, PT ;  /* 0x46a0000006067848 */ /* 0x000fe40003fe0100 */
[----:B------:R-:W-:-:S04]  /*14e0*/  SEL R7, R0, 0x63400000, !P0 ;  /* 0x6340000000077807 */ /* 0x000fc80004000000 */
[----:B------:R-:W-:Y:S02]  /*14f0*/  IADD3 R0, PT, PT, -R7, R6, RZ ;  /* 0x0000000607007210 */ /* 0x000fe40007ffe1ff */
[----:B------:R-:W-:-:S03]  /*1500*/  MOV R6, RZ ;  /* 0x000000ff00067202 */ /* 0x000fc60000000f00 */
[----:B------:R-:W-:-:S06]  /*1510*/  VIADD R7, R0, 0x7fe00000 ;  /* 0x7fe0000000077836 */ /* 0x000fcc0000000000 */
[----:B------:R-:W-:-:S10]  /*1520*/  DMUL R18, R22, R6 ;  /* 0x0000000616127228 */ /* 0x000fd40000000000 */
[----:B------:R-:W-:-:S13]  /*1530*/  FSETP.GTU.AND P0, PT, |R19|, 1.469367938527859385e-39, PT ;  /* 0x001000001300780b */ /* 0x000fda0003f0c200 */
[----:B------:R-:W-:Y:S05]  /*1540*/  @P0 BRA `(.L_x_16) ;  /* 0x0000000000940947 */ /* 0x000fea0003800000 */
[----:B------:R-:W-:Y:S01]  /*1550*/  DFMA R10, R22, -R10, R16 ;  /* 0x8000000a160a722b */ /* 0x000fe20000000010 */
[----:B------:R-:W-:-:S09]  /*1560*/  IMAD.MOV.U32 R8, RZ, RZ, RZ ;  /* 0x000000ffff087224 */ /* 0x000fd200078e00ff */
[C---:B------:R-:W-:Y:S02]  /*1570*/  FSETP.NEU.AND P0, PT, R11.reuse, RZ, PT ;  /* 0x000000ff0b00720b */ /* 0x040fe40003f0d000 */
[----:B------:R-:W-:-:S04]  /*1580*/  LOP3.LUT R17, R11, 0x80000000, R9, 0x48, !PT ;  /* 0x800000000b117812 */ /* 0x000fc800078e4809 */
[----:B------:R-:W-:-:S07]  /*1590*/  LOP3.LUT R9, R17, R7, RZ, 0xfc, !PT ;  /* 0x0000000711097212 */ /* 0x000fce00078efcff */
[----:B------:R-:W-:Y:S05]  /*15a0*/  @!P0 BRA `(.L_x_16) ;  /* 0x00000000007c8947 */ /* 0x000fea0003800000 */
[----:B------:R-:W-:Y:S01]  /*15b0*/  IADD3 R7, PT, PT, -R0, RZ, RZ ;  /* 0x000000ff00077210 */ /* 0x000fe20007ffe1ff */
[----:B------:R-:W-:Y:S01]  /*15c0*/  IMAD.MOV.U32 R6, RZ, RZ, RZ ;  /* 0x000000ffff067224 */ /* 0x000fe200078e00ff */
[----:B------:R-:W-:-:S05]  /*15d0*/  DMUL.RP R8, R22, R8 ;  /* 0x0000000816087228 */ /* 0x000fca0000008000 */
[----:B------:R-:W-:-:S05]  /*15e0*/  DFMA R6, R18, -R6, R22 ;  /* 0x800000061206722b */ /* 0x000fca0000000016 */
[----:B------:R-:W-:Y:S02]  /*15f0*/  LOP3.LUT R17, R9, R17, RZ, 0x3c, !PT ;  /* 0x0000001109117212 */ /* 0x000fe400078e3cff */
[----:B------:R-:W-:-:S04]  /*1600*/  IADD3 R6, PT, PT, -R0, -0x43300000, RZ ;  /* 0xbcd0000000067810 */ /* 0x000fc80007ffe1ff */
[----:B------:R-:W-:-:S04]  /*1610*/  FSETP.NEU.AND P0, PT, |R7|, R6, PT ;  /* 0x000000060700720b */ /* 0x000fc80003f0d200 */
[----:B------:R-:W-:Y:S02]  /*1620*/  FSEL R18, R8, R18, !P0 ;  /* 0x0000001208127208 */ /* 0x000fe40004000000 */
[----:B------:R-:W-:Y:S01]  /*1630*/  FSEL R19, R17, R19, !P0 ;  /* 0x0000001311137208 */ /* 0x000fe20004000000 */
[----:B------:R-:W-:Y:S06]  /*1640*/  BRA `(.L_x_16) ;  /* 0x0000000000547947 */ /* 0x000fec0003800000 */
.L_x_15:
[----:B------:R-:W-:-:S14]  /*1650*/  DSETP.NAN.AND P0, PT, R6, R6, PT ;  /* 0x000000060600722a */ /* 0x000fdc0003f08000 */
[----:B------:R-:W-:Y:S05]  /*1660*/  @P0 BRA `(.L_x_17) ;  /* 0x0000000000440947 */ /* 0x000fea0003800000 */
[----:B------:R-:W-:-:S14]  /*1670*/  DSETP.NAN.AND P0, PT, R8, R8, PT ;  /* 0x000000080800722a */ /* 0x000fdc0003f08000 */
[----:B------:R-:W-:Y:S05]  /*1680*/  @P0 BRA `(.L_x_18) ;  /* 0x0000000000300947 */ /* 0x000fea0003800000 */
[----:B------:R-:W-:Y:S01]  /*1690*/  ISETP.NE.AND P0, PT, R27, R25, PT ;  /* 0x000000191b00720c */ /* 0x000fe20003f05270 */
[----:B------:R-:W-:Y:S01]  /*16a0*/  IMAD.MOV.U32 R19, RZ, RZ, -0x80000 ;  /* 0xfff80000ff137424 */ /* 0x000fe200078e00ff */
[----:B------:R-:W-:-:S11]  /*16b0*/  MOV R18, 0x0 ;  /* 0x0000000000127802 */ /* 0x000fd60000000f00 */
[----:B------:R-:W-:Y:S05]  /*16c0*/  @!P0 BRA `(.L_x_16) ;  /* 0x0000000000348947 */ /* 0x000fea0003800000 */
[----:B------:R-:W-:Y:S02]  /*16d0*/  ISETP.NE.AND P0, PT, R27, 0x7ff00000, PT ;  /* 0x7ff000001b00780c */ /* 0x000fe40003f05270 */
[----:B------:R-:W-:Y:S02]  /*16e0*/  LOP3.LUT R19, R7, 0x80000000, R9, 0x48, !PT ;  /* 0x8000000007137812 */ /* 0x000fe400078e4809 */
[----:B------:R-:W-:-:S13]  /*16f0*/  ISETP.EQ.OR P0, PT, R25, RZ, !P0 ;  /* 0x000000ff1900720c */ /* 0x000fda0004702670 */
[----:B------:R-:W-:Y:S02]  /*1700*/  @P0 LOP3.LUT R0, R19, 0x7ff00000, RZ, 0xfc, !PT ;  /* 0x7ff0000013000812 */ /* 0x000fe400078efcff */
[----:B------:R-:W-:Y:S01]  /*1710*/  @!P0 MOV R18, RZ ;  /* 0x000000ff00128202 */ /* 0x000fe20000000f00 */
[----:B------:R-:W-:Y:S01]  /*1720*/  @P0 IMAD.MOV.U32 R18, RZ, RZ, RZ ;  /* 0x000000ffff120224 */ /* 0x000fe200078e00ff */
[----:B------:R-:W-:Y:S01]  /*1730*/  @P0 MOV R19, R0 ;  /* 0x0000000000130202 */ /* 0x000fe20000000f00 */
[----:B------:R-:W-:Y:S06]  /*1740*/  BRA `(.L_x_16) ;  /* 0x0000000000147947 */ /* 0x000fec0003800000 */
.L_x_18:
[----:B------:R-:W-:Y:S01]  /*1750*/  LOP3.LUT R19, R9, 0x80000, RZ, 0xfc, !PT ;  /* 0x0008000009137812 */ /* 0x000fe200078efcff */
[----:B------:R-:W-:Y:S01]  /*1760*/  IMAD.MOV.U32 R18, RZ, RZ, R8 ;  /* 0x000000ffff127224 */ /* 0x000fe200078e0008 */
[----:B------:R-:W-:Y:S06]  /*1770*/  BRA `(.L_x_16) ;  /* 0x0000000000087947 */ /* 0x000fec0003800000 */
.L_x_17:
[----:B------:R-:W-:Y:S02]  /*1780*/  LOP3.LUT R19, R7, 0x80000, RZ, 0xfc, !PT ;  /* 0x0008000007137812 */ /* 0x000fe400078efcff */
[----:B------:R-:W-:-:S07]  /*1790*/  MOV R18, R6 ;  /* 0x0000000600127202 */ /* 0x000fce0000000f00 */
.L_x_16:
[----:B------:R-:W-:Y:S01]  /*17a0*/  MOV R27, 0x0 ;  /* 0x00000000001b7802 */ /* 0x000fe20000000f00 */
[----:B------:R-:W-:Y:S01]  /*17b0*/  IMAD.MOV.U32 R6, RZ, RZ, R18 ;  /* 0x000000ffff067224 */ /* 0x000fe200078e0012 */
[----:B------:R-:W-:Y:S02]  /*17c0*/  MOV R7, R19 ;  /* 0x0000001300077202 */ /* 0x000fe40000000f00 */
[----:B------:R-:W-:Y:S05]  /*17d0*/  RET.REL.NODEC R26 `(_Z15fold_fft_blocksPK6float2S1_PKdS3_iiiP6float4Pj) ;  /* 0xffffffe81a087950 */ /* 0x000fea0003c3ffff */
.L_x_19:
[----:B------:R-:W-:-:S00]  /*17e0*/  BRA `(.L_x_19) ;  /* 0xfffffffc00fc7947 */ /* 0x000fc0000383ffff */
[----:B------:R-:W-:-:S00]  /*17f0*/  NOP ;  /* 0x0000000000007918 */ /* 0x000fc00000000000 */
        /* <DEDUP_REMOVED lines=8> */
.L_x_21:


//--------------------- .nv.shared.reserved.0     --------------------------
	.section	.nv.shared.reserved.0,"aw",@nobits
	.weak		__nv_reservedSMEM_offset_0_alias
	.size		__nv_reservedSMEM_offset_0_alias, 0, 64
	.other		__nv_reservedSMEM_offset_0_alias,@"STO_CUDA_RESERVED_SHARED STV_DEFAULT"
__nv_reservedSMEM_offset_0_alias:
	.zero		0
	.zero		64


//--------------------- .nv.constant0._Z15fold_fft_blocksPK6float2S1_PKdS3_iiiP6float4Pj --------------------------
	.section	.nv.constant0._Z15fold_fft_blocksPK6float2S1_PKdS3_iiiP6float4Pj,"a",@progbits
	.sectionflags	@""
	.align	4
.nv.constant0._Z15fold_fft_blocksPK6float2S1_PKdS3_iiiP6float4Pj:
	.zero		960


//--------------------- SYMBOLS --------------------------

	.type		.nv.reservedSmem.offset0,@object
	.size		.nv.reservedSmem.offset0,0x4
